//
// Generated by NVIDIA NVVM Compiler
//
// Compiler Build ID: CL-36424714
// Cuda compilation tools, release 13.0, V13.0.88
// Based on NVVM 20.0.0
//

.version 9.0
.target sm_100
.address_size 64

	// .globl	_Z13square_vectorPfi

.visible .entry _Z13square_vectorPfi(
	.param .u64 .ptr .align 1 _Z13square_vectorPfi_param_0,
	.param .u32 _Z13square_vectorPfi_param_1
)
{
	.reg .pred 	%p<7>;
	.reg .b32 	%r<31>;
	.reg .b32 	%f<11>;
	.reg .b64 	%rd<11>;

	ld.param.u64 	%rd2, [_Z13square_vectorPfi_param_0];
	ld.param.u32 	%r12, [_Z13square_vectorPfi_param_1];
	cvta.to.global.u64 	%rd1, %rd2;
	mov.u32 	%r13, %ctaid.x;
	mov.u32 	%r14, %ntid.x;
	mov.u32 	%r15, %tid.x;
	mad.lo.s32 	%r29, %r13, %r14, %r15;
	mov.u32 	%r16, %nctaid.x;
	mul.lo.s32 	%r2, %r14, %r16;
	setp.ge.s32 	%p1, %r29, %r12;
	@%p1 bra 	$L__BB0_7;
	add.s32 	%r17, %r29, %r2;
	max.s32 	%r18, %r12, %r17;
	setp.lt.s32 	%p2, %r17, %r12;
	selp.u32 	%r19, 1, 0, %p2;
	add.s32 	%r20, %r17, %r19;
	sub.s32 	%r21, %r18, %r20;
	div.u32 	%r22, %r21, %r2;
	add.s32 	%r3, %r22, %r19;
	and.b32  	%r23, %r3, 3;
	setp.eq.s32 	%p3, %r23, 3;
	@%p3 bra 	$L__BB0_4;
	add.s32 	%r24, %r3, 1;
	and.b32  	%r25, %r24, 3;
	neg.s32 	%r27, %r25;
$L__BB0_3:
	.pragma "nounroll";
	mul.wide.s32 	%rd3, %r29, 4;
	add.s64 	%rd4, %rd1, %rd3;
	ld.global.f32 	%f1, [%rd4];
	mul.f32 	%f2, %f1, %f1;
	st.global.f32 	[%rd4], %f2;
	add.s32 	%r29, %r29, %r2;
	add.s32 	%r27, %r27, 1;
	setp.ne.s32 	%p4, %r27, 0;
	@%p4 bra 	$L__BB0_3;
$L__BB0_4:
	setp.lt.u32 	%p5, %r3, 3;
	@%p5 bra 	$L__BB0_7;
	mul.wide.s32 	%rd7, %r2, 4;
	shl.b32 	%r26, %r2, 2;
$L__BB0_6:
	mul.wide.s32 	%rd5, %r29, 4;
	add.s64 	%rd6, %rd1, %rd5;
	ld.global.f32 	%f3, [%rd6];
	mul.f32 	%f4, %f3, %f3;
	st.global.f32 	[%rd6], %f4;
	add.s64 	%rd8, %rd6, %rd7;
	ld.global.f32 	%f5, [%rd8];
	mul.f32 	%f6, %f5, %f5;
	st.global.f32 	[%rd8], %f6;
	add.s64 	%rd9, %rd8, %rd7;
	ld.global.f32 	%f7, [%rd9];
	mul.f32 	%f8, %f7, %f7;
	st.global.f32 	[%rd9], %f8;
	add.s64 	%rd10, %rd9, %rd7;
	ld.global.f32 	%f9, [%rd10];
	mul.f32 	%f10, %f9, %f9;
	st.global.f32 	[%rd10], %f10;
	add.s32 	%r29, %r26, %r29;
	setp.lt.s32 	%p6, %r29, %r12;
	@%p6 bra 	$L__BB0_6;
$L__BB0_7:
	ret;

}


// ===== COMPILED SASS (sm_100) =====

	.target	sm_100

	.elftype	@"ET_EXEC"


//--------------------- .note.nv.tkinfo           --------------------------
	.section	.note.nv.tkinfo,"",@"SHT_NOTE"
	.sectionflags	@"SHF_NOTE_NV_TKINFO"
	.tkinfo
        /*0018*/ 	.word	0x00000002
        /*0030*/ 	.string	""
        /*0030*/ 	.string	"ptxas"
        /*0030*/ 	.string	"Cuda compilation tools, release 13.0, V13.0.88"
        /*0030*/ 	.string	"Build cuda_13.0.r13.0/compiler.36424714_0"
        /*0030*/ 	.string	"-arch sm_100 -m 64 "



//--------------------- .note.nv.cuinfo           --------------------------
	.section	.note.nv.cuinfo,"",@"SHT_NOTE"
	.sectionflags	@"SHF_NOTE_NV_CUINFO"
        /*0018*/ 	.short	0x0002
        /*001a*/ 	.short	0x0064
        /*001c*/ 	.short	0x0082
	.zero		2


//--------------------- .nv.info                  --------------------------
	.section	.nv.info,"",@"SHT_CUDA_INFO"
	.align	4


	//----- nvinfo : EIATTR_REGCOUNT
	.align		4
        /*0000*/ 	.byte	0x04, 0x2f
        /*0002*/ 	.short	(.L_1 - .L_0)
	.align		4
.L_0:
        /*0004*/ 	.word	index@(_Z13square_vectorPfi)
        /*0008*/ 	.word	0x00000018


	//----- nvinfo : EIATTR_FRAME_SIZE
	.align		4
.L_1:
        /*000c*/ 	.byte	0x04, 0x11
        /*000e*/ 	.short	(.L_3 - .L_2)
	.align		4
.L_2:
        /*0010*/ 	.word	index@(_Z13square_vectorPfi)
        /*0014*/ 	.word	0x00000000


	//----- nvinfo : EIATTR_MIN_STACK_SIZE
	.align		4
.L_3:
        /*0018*/ 	.byte	0x04, 0x12
        /*001a*/ 	.short	(.L_5 - .L_4)
	.align		4
.L_4:
        /*001c*/ 	.word	index@(_Z13square_vectorPfi)
        /*0020*/ 	.word	0x00000000
.L_5:


//--------------------- .nv.compat                --------------------------
	.section	.nv.compat,"",@"SHT_CUDA_COMPAT_INFO"
	.align	4
        /*0000*/ 	.byte	0x02, 0x09, 0x00, 0x00, 0x02, 0x02, 0x01, 0x00, 0x02, 0x05, 0x05, 0x00, 0x03, 0x07, 0x01, 0x01
        /*0010*/ 	.byte	0x02, 0x03, 0x00, 0x00, 0x02, 0x06, 0x01, 0x00, 0x04, 0x0b, 0x08, 0x00, 0x09, 0x00, 0x00, 0x00
        /*0020*/ 	.byte	0x00, 0x00, 0x00, 0x00


//--------------------- .nv.info._Z13square_vectorPfi --------------------------
	.section	.nv.info._Z13square_vectorPfi,"",@"SHT_CUDA_INFO"
	.sectionflags	@""
	.align	4


	//----- nvinfo : EIATTR_CUDA_API_VERSION
	.align		4
        /*0000*/ 	.byte	0x04, 0x37
        /*0002*/ 	.short	(.L_7 - .L_6)
.L_6:
        /*0004*/ 	.word	0x00000082


	//----- nvinfo : EIATTR_KPARAM_INFO
	.align		4
.L_7:
        /*0008*/ 	.byte	0x04, 0x17
        /*000a*/ 	.short	(.L_9 - .L_8)
.L_8:
        /*000c*/ 	.word	0x00000000
        /*0010*/ 	.short	0x0001
        /*0012*/ 	.short	0x0008
        /*0014*/ 	.byte	0x00, 0xf0, 0x11, 0x00


	//----- nvinfo : EIATTR_KPARAM_INFO
	.align		4
.L_9:
        /*0018*/ 	.byte	0x04, 0x17
        /*001a*/ 	.short	(.L_11 - .L_10)
.L_10:
        /*001c*/ 	.word	0x00000000
        /*0020*/ 	.short	0x0000
        /*0022*/ 	.short	0x0000
        /*0024*/ 	.byte	0x00, 0xf5, 0x21, 0x00


	//----- nvinfo : EIATTR_SPARSE_MMA_MASK
	.align		4
.L_11:
        /*0028*/ 	.byte	0x03, 0x50
        /*002a*/ 	.short	0x0000


	//----- nvinfo : EIATTR_MAXREG_COUNT
	.align		4
        /*002c*/ 	.byte	0x03, 0x1b
        /*002e*/ 	.short	0x00ff


	//----- nvinfo : EIATTR_MERCURY_ISA_VERSION
	.align		4
        /*0030*/ 	.byte	0x03, 0x5f
        /*0032*/ 	.short	0x0101


	//----- nvinfo : EIATTR_VRC_CTA_INIT_COUNT
	.align		4
        /*0034*/ 	.byte	0x02, 0x4a
	.zero		1
	.zero		1


	//----- nvinfo : EIATTR_EXIT_INSTR_OFFSETS
	.align		4
        /*0038*/ 	.byte	0x04, 0x1c
        /*003a*/ 	.short	(.L_13 - .L_12)


	//   ....[0]....
.L_12:
        /*003c*/ 	.word	0x00000090


	//   ....[1]....
        /*0040*/ 	.word	0x00000360


	//   ....[2]....
        /*0044*/ 	.word	0x000004a0


	//----- nvinfo : EIATTR_CRS_STACK_SIZE
	.align		4
.L_13:
        /*0048*/ 	.byte	0x04, 0x1e
        /*004a*/ 	.short	(.L_15 - .L_14)
.L_14:
        /*004c*/ 	.word	0x00000000


	//----- nvinfo : EIATTR_CBANK_PARAM_SIZE
	.align		4
.L_15:
        /*0050*/ 	.byte	0x03, 0x19
        /*0052*/ 	.short	0x000c


	//----- nvinfo : EIATTR_PARAM_CBANK
	.align		4
        /*0054*/ 	.byte	0x04, 0x0a
        /*0056*/ 	.short	(.L_17 - .L_16)
	.align		4
.L_16:
        /*0058*/ 	.word	index@(.nv.constant0._Z13square_vectorPfi)
        /*005c*/ 	.short	0x0380
        /*005e*/ 	.short	0x000c


	//----- nvinfo : EIATTR_SW_WAR
	.align		4
.L_17:
        /*0060*/ 	.byte	0x04, 0x36
        /*0062*/ 	.short	(.L_19 - .L_18)
.L_18:
        /*0064*/ 	.word	0x00000008
.L_19:


//--------------------- .nv.callgraph             --------------------------
	.section	.nv.callgraph,"",@"SHT_CUDA_CALLGRAPH"
	.align	4
	.sectionentsize	8
	.align		4
        /*0000*/ 	.word	0x00000000
	.align		4
        /*0004*/ 	.word	0xffffffff
	.align		4
        /*0008*/ 	.word	0x00000000
	.align		4
        /*000c*/ 	.word	0xfffffffe
	.align		4
        /*0010*/ 	.word	0x00000000
	.align		4
        /*0014*/ 	.word	0xfffffffd
	.align		4
        /*0018*/ 	.word	0x00000000
	.align		4
        /*001c*/ 	.word	0xfffffffc


//--------------------- .text._Z13square_vectorPfi --------------------------
	.section	.text._Z13square_vectorPfi,"ax",@progbits
	.align	128
        .global         _Z13square_vectorPfi
        .type           _Z13square_vectorPfi,@function
        .size           _Z13square_vectorPfi,(.L_x_5 - _Z13square_vectorPfi)
        .other          _Z13square_vectorPfi,@"STO_CUDA_ENTRY STV_DEFAULT"
_Z13square_vectorPfi:
.text._Z13square_vectorPfi:
[----:B------:R-:W-:Y:S01]  /*0000*/  LDC R1, c[0x0][0x37c] ;  /* 0x0000df00ff017b82 */ /* 0x000fe20000000800 */
[----:B------:R-:W0:Y:S07]  /*0010*/  S2R R5, SR_TID.X ;  /* 0x0000000000057919 */ /* 0x000e2e0000002100 */
[----:B------:R-:W0:Y:S01]  /*0020*/  S2UR UR4, SR_CTAID.X ;  /* 0x00000000000479c3 */ /* 0x000e220000002500 */
[----:B------:R-:W1:Y:S07]  /*0030*/  LDCU UR6, c[0x0][0x388] ;  /* 0x00007100ff0677ac */ /* 0x000e6e0008000800 */
[----:B------:R-:W0:Y:S01]  /*0040*/  LDC R0, c[0x0][0x360] ;  /* 0x0000d800ff007b82 */ /* 0x000e220000000800 */
[----:B------:R-:W2:Y:S01]  /*0050*/  LDCU UR5, c[0x0][0x370] ;  /* 0x00006e00ff0577ac */ /* 0x000ea20008000800 */
[----:B0-----:R-:W-:-:S02]  /*0060*/  IMAD R5, R0, UR4, R5 ;  /* 0x0000000400057c24 */ /* 0x001fc4000f8e0205 */
[----:B--2---:R-:W-:-:S03]  /*0070*/  IMAD R0, R0, UR5, RZ ;  /* 0x0000000500007c24 */ /* 0x004fc6000f8e02ff */
[----:B-1----:R-:W-:-:S13]  /*0080*/  ISETP.GE.AND P0, PT, R5, UR6, PT ;  /* 0x0000000605007c0c */ /* 0x002fda000bf06270 */
[----:B------:R-:W-:Y:S05]  /*0090*/  @P0 EXIT ;  /* 0x000000000000094d */ /* 0x000fea0003800000 */
[----:B------:R-:W0:Y:S01]  /*00a0*/  I2F.U32.RP R8, R0 ;  /* 0x0000000000087306 */ /* 0x000e220000209000 */
[C---:B------:R-:W-:Y:S01]  /*00b0*/  IADD3 R4, PT, PT, R0.reuse, R5, RZ ;  /* 0x0000000500047210 */ /* 0x040fe20007ffe0ff */
[----:B------:R-:W-:Y:S01]  /*00c0*/  IMAD.MOV R9, RZ, RZ, -R0 ;  /* 0x000000ffff097224 */ /* 0x000fe200078e0a00 */
[----:B------:R-:W-:Y:S01]  /*00d0*/  ISETP.NE.U32.AND P2, PT, R0, RZ, PT ;  /* 0x000000ff0000720c */ /* 0x000fe20003f45070 */
[----:B------:R-:W1:Y:S01]  /*00e0*/  LDCU.64 UR4, c[0x0][0x358] ;  /* 0x00006b00ff0477ac */ /* 0x000e620008000a00 */
[C---:B------:R-:W-:Y:S01]  /*00f0*/  ISETP.GE.AND P0, PT, R4.reuse, UR6, PT ;  /* 0x0000000604007c0c */ /* 0x040fe2000bf06270 */
[----:B------:R-:W-:Y:S01]  /*0100*/  BSSY.RECONVERGENT B0, `(.L_x_0) ;  /* 0x0000025000007945 */ /* 0x000fe20003800200 */
[----:B------:R-:W-:Y:S02]  /*0110*/  VIMNMX R7, PT, PT, R4, UR6, !PT ;  /* 0x0000000604077c48 */ /* 0x000fe4000ffe0100 */
[----:B------:R-:W-:-:S04]  /*0120*/  SEL R6, RZ, 0x1, P0 ;  /* 0x00000001ff067807 */ /* 0x000fc80000000000 */
[----:B------:R-:W-:Y:S01]  /*0130*/  IADD3 R7, PT, PT, R7, -R4, -R6 ;  /* 0x8000000407077210 */ /* 0x000fe20007ffe806 */
[----:B0-----:R-:W0:Y:S02]  /*0140*/  MUFU.RCP R8, R8 ;  /* 0x0000000800087308 */ /* 0x001e240000001000 */
[----:B0-----:R-:W-:-:S06]  /*0150*/  IADD3 R2, PT, PT, R8, 0xffffffe, RZ ;  /* 0x0ffffffe08027810 */ /* 0x001fcc0007ffe0ff */
[----:B------:R0:W2:Y:S02]  /*0160*/  F2I.FTZ.U32.TRUNC.NTZ R3, R2 ;  /* 0x0000000200037305 */ /* 0x0000a4000021f000 */
[----:B0-----:R-:W-:Y:S02]  /*0170*/  IMAD.MOV.U32 R2, RZ, RZ, RZ ;  /* 0x000000ffff027224 */ /* 0x001fe400078e00ff */
[----:B--2---:R-:W-:-:S04]  /*0180*/  IMAD R9, R9, R3, RZ ;  /* 0x0000000309097224 */ /* 0x004fc800078e02ff */
[----:B------:R-:W-:-:S06]  /*0190*/  IMAD.HI.U32 R8, R3, R9, R2 ;  /* 0x0000000903087227 */ /* 0x000fcc00078e0002 */
[----:B------:R-:W-:-:S05]  /*01a0*/  IMAD.HI.U32 R9, R8, R7, RZ ;  /* 0x0000000708097227 */ /* 0x000fca00078e00ff */
[----:B------:R-:W-:-:S05]  /*01b0*/  IADD3 R2, PT, PT, -R9, RZ, RZ ;  /* 0x000000ff09027210 */ /* 0x000fca0007ffe1ff */
[----:B------:R-:W-:Y:S02]  /*01c0*/  IMAD R7, R0, R2, R7 ;  /* 0x0000000200077224 */ /* 0x000fe400078e0207 */
[----:B------:R-:W0:Y:S03]  /*01d0*/  LDC.64 R2, c[0x0][0x380] ;  /* 0x0000e000ff027b82 */ /* 0x000e260000000a00 */
[----:B------:R-:W-:-:S13]  /*01e0*/  ISETP.GE.U32.AND P0, PT, R7, R0, PT ;  /* 0x000000000700720c */ /* 0x000fda0003f06070 */
[----:B------:R-:W-:Y:S01]  /*01f0*/  @P0 IMAD.IADD R7, R7, 0x1, -R0 ;  /* 0x0000000107070824 */ /* 0x000fe200078e0a00 */
[----:B------:R-:W-:-:S04]  /*0200*/  @P0 IADD3 R9, PT, PT, R9, 0x1, RZ ;  /* 0x0000000109090810 */ /* 0x000fc80007ffe0ff */
[----:B------:R-:W-:-:S13]  /*0210*/  ISETP.GE.U32.AND P1, PT, R7, R0, PT ;  /* 0x000000000700720c */ /* 0x000fda0003f26070 */
[----:B------:R-:W-:Y:S01]  /*0220*/  @P1 VIADD R9, R9, 0x1 ;  /* 0x0000000109091836 */ /* 0x000fe20000000000 */
[----:B------:R-:W-:-:S04]  /*0230*/  @!P2 LOP3.LUT R9, RZ, R0, RZ, 0x33, !PT ;  /* 0x00000000ff09a212 */ /* 0x000fc800078e33ff */
[----:B------:R-:W-:-:S04]  /*0240*/  IADD3 R4, PT, PT, R6, R9, RZ ;  /* 0x0000000906047210 */ /* 0x000fc80007ffe0ff */
[C---:B------:R-:W-:Y:S02]  /*0250*/  LOP3.LUT R6, R4.reuse, 0x3, RZ, 0xc0, !PT ;  /* 0x0000000304067812 */ /* 0x040fe400078ec0ff */
[----:B------:R-:W-:Y:S02]  /*0260*/  ISETP.GE.U32.AND P1, PT, R4, 0x3, PT ;  /* 0x000000030400780c */ /* 0x000fe40003f26070 */
[----:B------:R-:W-:-:S13]  /*0270*/  ISETP.NE.AND P0, PT, R6, 0x3, PT ;  /* 0x000000030600780c */ /* 0x000fda0003f05270 */
[----:B01----:R-:W-:Y:S05]  /*0280*/  @!P0 BRA `(.L_x_1) ;  /* 0x0000000000308947 */ /* 0x003fea0003800000 */
[----:B------:R-:W0:Y:S01]  /*0290*/  LDC.64 R8, c[0x0][0x380] ;  /* 0x0000e000ff087b82 */ /* 0x000e220000000a00 */
[----:B------:R-:W-:-:S05]  /*02a0*/  VIADD R4, R4, 0x1 ;  /* 0x0000000104047836 */ /* 0x000fca0000000000 */
[----:B------:R-:W-:-:S04]  /*02b0*/  LOP3.LUT R4, R4, 0x3, RZ, 0xc0, !PT ;  /* 0x0000000304047812 */ /* 0x000fc800078ec0ff */
[----:B------:R-:W-:-:S07]  /*02c0*/  IADD3 R4, PT, PT, -R4, RZ, RZ ;  /* 0x000000ff04047210 */ /* 0x000fce0007ffe1ff */
.L_x_2:
[----:B01----:R-:W-:-:S05]  /*02d0*/  IMAD.WIDE R6, R5, 0x4, R8 ;  /* 0x0000000405067825 */ /* 0x003fca00078e0208 */
[----:B------:R-:W2:Y:S01]  /*02e0*/  LDG.E R10, desc[UR4][R6.64] ;  /* 0x00000004060a7981 */ /* 0x000ea2000c1e1900 */
[----:B------:R-:W-:Y:S01]  /*02f0*/  VIADD R4, R4, 0x1 ;  /* 0x0000000104047836 */ /* 0x000fe20000000000 */
[----:B------:R-:W-:-:S04]  /*0300*/  IADD3 R5, PT, PT, R0, R5, RZ ;  /* 0x0000000500057210 */ /* 0x000fc80007ffe0ff */
[----:B------:R-:W-:Y:S01]  /*0310*/  ISETP.NE.AND P0, PT, R4, RZ, PT ;  /* 0x000000ff0400720c */ /* 0x000fe20003f05270 */
[----:B--2---:R-:W-:-:S05]  /*0320*/  FMUL R11, R10, R10 ;  /* 0x0000000a0a0b7220 */ /* 0x004fca0000400000 */
[----:B------:R1:W-:Y:S07]  /*0330*/  STG.E desc[UR4][R6.64], R11 ;  /* 0x0000000b06007986 */ /* 0x0003ee000c101904 */
[----:B------:R-:W-:Y:S05]  /*0340*/  @P0 BRA `(.L_x_2) ;  /* 0xfffffffc00e00947 */ /* 0x000fea000383ffff */
.L_x_1:
[----:B------:R-:W-:Y:S05]  /*0350*/  BSYNC.RECONVERGENT B0 ;  /* 0x0000000000007941 */ /* 0x000fea0003800200 */
.L_x_0:
[----:B------:R-:W-:Y:S05]  /*0360*/  @!P1 EXIT ;  /* 0x000000000000994d */ /* 0x000fea0003800000 */
.L_x_3:
[----:B0-----:R-:W-:-:S05]  /*0370*/  IMAD.WIDE R12, R5, 0x4, R2 ;  /* 0x00000004050c7825 */ /* 0x001fca00078e0202 */
[----:B------:R-:W2:Y:S01]  /*0380*/  LDG.E R4, desc[UR4][R12.64] ;  /* 0x000000040c047981 */ /* 0x000ea2000c1e1900 */
[----:B-1----:R-:W-:-:S04]  /*0390*/  IMAD.WIDE R6, R0, 0x4, R12 ;  /* 0x0000000400067825 */ /* 0x002fc800078e020c */
[----:B--2---:R-:W-:-:S05]  /*03a0*/  FMUL R15, R4, R4 ;  /* 0x00000004040f7220 */ /* 0x004fca0000400000 */
[----:B------:R0:W-:Y:S04]  /*03b0*/  STG.E desc[UR4][R12.64], R15 ;  /* 0x0000000f0c007986 */ /* 0x0001e8000c101904 */
[----:B------:R-:W2:Y:S01]  /*03c0*/  LDG.E R4, desc[UR4][R6.64] ;  /* 0x0000000406047981 */ /* 0x000ea2000c1e1900 */
[----:B------:R-:W-:-:S04]  /*03d0*/  IMAD.WIDE R8, R0, 0x4, R6 ;  /* 0x0000000400087825 */ /* 0x000fc800078e0206 */
[----:B--2---:R-:W-:-:S05]  /*03e0*/  FMUL R17, R4, R4 ;  /* 0x0000000404117220 */ /* 0x004fca0000400000 */
[----:B------:R0:W-:Y:S04]  /*03f0*/  STG.E desc[UR4][R6.64], R17 ;  /* 0x0000001106007986 */ /* 0x0001e8000c101904 */
[----:B------:R-:W2:Y:S01]  /*0400*/  LDG.E R4, desc[UR4][R8.64] ;  /* 0x0000000408047981 */ /* 0x000ea2000c1e1900 */
[----:B------:R-:W-:-:S04]  /*0410*/  IMAD.WIDE R10, R0, 0x4, R8 ;  /* 0x00000004000a7825 */ /* 0x000fc800078e0208 */
[----:B--2---:R-:W-:-:S05]  /*0420*/  FMUL R19, R4, R4 ;  /* 0x0000000404137220 */ /* 0x004fca0000400000 */
[----:B------:R0:W-:Y:S04]  /*0430*/  STG.E desc[UR4][R8.64], R19 ;  /* 0x0000001308007986 */ /* 0x0001e8000c101904 */
[----:B------:R-:W2:Y:S01]  /*0440*/  LDG.E R4, desc[UR4][R10.64] ;  /* 0x000000040a047981 */ /* 0x000ea2000c1e1900 */
[----:B------:R-:W-:-:S04]  /*0450*/  LEA R5, R0, R5, 0x2 ;  /* 0x0000000500057211 */ /* 0x000fc800078e10ff */
[----:B------:R-:W-:Y:S01]  /*0460*/  ISETP.GE.AND P0, PT, R5, UR6, PT ;  /* 0x0000000605007c0c */ /* 0x000fe2000bf06270 */
[----:B--2---:R-:W-:-:S05]  /*0470*/  FMUL R21, R4, R4 ;  /* 0x0000000404157220 */ /* 0x004fca0000400000 */
[----:B------:R0:W-:Y:S07]  /*0480*/  STG.E desc[UR4][R10.64], R21 ;  /* 0x000000150a007986 */ /* 0x0001ee000c101904 */
[----:B------:R-:W-:Y:S05]  /*0490*/  @!P0 BRA `(.L_x_3) ;  /* 0xfffffffc00b48947 */ /* 0x000fea000383ffff */
[----:B------:R-:W-:Y:S05]  /*04a0*/  EXIT ;  /* 0x000000000000794d */ /* 0x000fea0003800000 */
.L_x_4:
[----:B------:R-:W-:-:S00]  /*04b0*/  BRA `(.L_x_4) ;  /* 0xfffffffc00fc7947 */ /* 0x000fc0000383ffff */
[----:B------:R-:W-:-:S00]  /*04c0*/  NOP ;  /* 0x0000000000007918 */ /* 0x000fc00000000000 */
        /* <DEDUP_REMOVED lines=11> */
.L_x_5:


//--------------------- .nv.shared.reserved.0     --------------------------
	.section	.nv.shared.reserved.0,"aw",@nobits
	.weak		__nv_reservedSMEM_offset_0_alias
	.size		__nv_reservedSMEM_offset_0_alias, 0, 64
	.other		__nv_reservedSMEM_offset_0_alias,@"STO_CUDA_RESERVED_SHARED STV_DEFAULT"
__nv_reservedSMEM_offset_0_alias:
	.zero		0
	.zero		64


//--------------------- .nv.constant0._Z13square_vectorPfi --------------------------
	.section	.nv.constant0._Z13square_vectorPfi,"a",@progbits
	.sectionflags	@""
	.align	4
.nv.constant0._Z13square_vectorPfi:
	.zero		908


//--------------------- SYMBOLS --------------------------

	.type		.nv.reservedSmem.offset0,@object
	.size		.nv.reservedSmem.offset0,0x4
